//
// Generated by NVIDIA NVVM Compiler
//
// Compiler Build ID: CL-36424714
// Cuda compilation tools, release 13.0, V13.0.88
// Based on NVVM 20.0.0
//

.version 9.0
.target sm_100
.address_size 64

	// .globl	_Z12mandelKernelffffPiiiim

.visible .entry _Z12mandelKernelffffPiiiim(
	.param .f32 _Z12mandelKernelffffPiiiim_param_0,
	.param .f32 _Z12mandelKernelffffPiiiim_param_1,
	.param .f32 _Z12mandelKernelffffPiiiim_param_2,
	.param .f32 _Z12mandelKernelffffPiiiim_param_3,
	.param .u64 .ptr .align 1 _Z12mandelKernelffffPiiiim_param_4,
	.param .u32 _Z12mandelKernelffffPiiiim_param_5,
	.param .u32 _Z12mandelKernelffffPiiiim_param_6,
	.param .u32 _Z12mandelKernelffffPiiiim_param_7,
	.param .u64 _Z12mandelKernelffffPiiiim_param_8
)
{
	.reg .pred 	%p<4>;
	.reg .b32 	%r<17>;
	.reg .b32 	%f<20>;
	.reg .b64 	%rd<8>;

	ld.param.f32 	%f9, [_Z12mandelKernelffffPiiiim_param_0];
	ld.param.f32 	%f10, [_Z12mandelKernelffffPiiiim_param_1];
	ld.param.f32 	%f11, [_Z12mandelKernelffffPiiiim_param_2];
	ld.param.f32 	%f12, [_Z12mandelKernelffffPiiiim_param_3];
	ld.param.u64 	%rd1, [_Z12mandelKernelffffPiiiim_param_4];
	ld.param.u32 	%r8, [_Z12mandelKernelffffPiiiim_param_5];
	ld.param.u32 	%r6, [_Z12mandelKernelffffPiiiim_param_6];
	ld.param.u32 	%r9, [_Z12mandelKernelffffPiiiim_param_7];
	ld.param.u64 	%rd2, [_Z12mandelKernelffffPiiiim_param_8];
	mov.u32 	%r10, %ctaid.x;
	mov.u32 	%r11, %tid.x;
	mad.lo.s32 	%r12, %r9, %r10, %r11;
	div.s32 	%r2, %r12, %r8;
	mul.lo.s32 	%r13, %r2, %r8;
	sub.s32 	%r1, %r12, %r13;
	cvt.rn.f32.s32 	%f13, %r1;
	fma.rn.f32 	%f1, %f11, %f13, %f9;
	cvt.rn.f32.s32 	%f14, %r2;
	fma.rn.f32 	%f2, %f12, %f14, %f10;
	setp.lt.s32 	%p1, %r6, 1;
	mov.b32 	%r16, 0;
	@%p1 bra 	$L__BB0_4;
	mov.b32 	%r15, 0;
	mov.f32 	%f18, %f2;
	mov.f32 	%f19, %f1;
$L__BB0_2:
	mul.f32 	%f5, %f19, %f19;
	mul.f32 	%f6, %f18, %f18;
	add.f32 	%f15, %f5, %f6;
	setp.gt.f32 	%p2, %f15, 0f40800000;
	mov.u32 	%r16, %r15;
	@%p2 bra 	$L__BB0_4;
	sub.f32 	%f16, %f5, %f6;
	add.f32 	%f17, %f19, %f19;
	add.f32 	%f19, %f1, %f16;
	fma.rn.f32 	%f18, %f17, %f18, %f2;
	add.s32 	%r15, %r15, 1;
	setp.ne.s32 	%p3, %r15, %r6;
	mov.u32 	%r16, %r6;
	@%p3 bra 	$L__BB0_2;
$L__BB0_4:
	cvta.to.global.u64 	%rd3, %rd1;
	cvt.s64.s32 	%rd4, %r2;
	mad.lo.s64 	%rd5, %rd2, %rd4, %rd3;
	mul.wide.s32 	%rd6, %r1, 4;
	add.s64 	%rd7, %rd5, %rd6;
	st.global.u32 	[%rd7], %r16;
	ret;

}


// ===== COMPILED SASS (sm_100) =====

	.target	sm_100

	.elftype	@"ET_EXEC"


//--------------------- .note.nv.tkinfo           --------------------------
	.section	.note.nv.tkinfo,"",@"SHT_NOTE"
	.sectionflags	@"SHF_NOTE_NV_TKINFO"
	.tkinfo
        /*0018*/ 	.word	0x00000002
        /*0030*/ 	.string	""
        /*0030*/ 	.string	"ptxas"
        /*0030*/ 	.string	"Cuda compilation tools, release 13.0, V13.0.88"
        /*0030*/ 	.string	"Build cuda_13.0.r13.0/compiler.36424714_0"
        /*0030*/ 	.string	"-arch sm_100 -m 64 "



//--------------------- .note.nv.cuinfo           --------------------------
	.section	.note.nv.cuinfo,"",@"SHT_NOTE"
	.sectionflags	@"SHF_NOTE_NV_CUINFO"
        /*0018*/ 	.short	0x0002
        /*001a*/ 	.short	0x0064
        /*001c*/ 	.short	0x0082
	.zero		2


//--------------------- .nv.info                  --------------------------
	.section	.nv.info,"",@"SHT_CUDA_INFO"
	.align	4


	//----- nvinfo : EIATTR_REGCOUNT
	.align		4
        /*0000*/ 	.byte	0x04, 0x2f
        /*0002*/ 	.short	(.L_1 - .L_0)
	.align		4
.L_0:
        /*0004*/ 	.word	index@(_Z12mandelKernelffffPiiiim)
        /*0008*/ 	.word	0x00000010


	//----- nvinfo : EIATTR_FRAME_SIZE
	.align		4
.L_1:
        /*000c*/ 	.byte	0x04, 0x11
        /*000e*/ 	.short	(.L_3 - .L_2)
	.align		4
.L_2:
        /*0010*/ 	.word	index@(_Z12mandelKernelffffPiiiim)
        /*0014*/ 	.word	0x00000000


	//----- nvinfo : EIATTR_MIN_STACK_SIZE
	.align		4
.L_3:
        /*0018*/ 	.byte	0x04, 0x12
        /*001a*/ 	.short	(.L_5 - .L_4)
	.align		4
.L_4:
        /*001c*/ 	.word	index@(_Z12mandelKernelffffPiiiim)
        /*0020*/ 	.word	0x00000000
.L_5:


//--------------------- .nv.compat                --------------------------
	.section	.nv.compat,"",@"SHT_CUDA_COMPAT_INFO"
	.align	4
        /*0000*/ 	.byte	0x02, 0x09, 0x00, 0x00, 0x02, 0x02, 0x01, 0x00, 0x02, 0x05, 0x05, 0x00, 0x03, 0x07, 0x01, 0x01
        /*0010*/ 	.byte	0x02, 0x03, 0x00, 0x00, 0x02, 0x06, 0x01, 0x00, 0x04, 0x0b, 0x08, 0x00, 0x01, 0x00, 0x00, 0x00
        /*0020*/ 	.byte	0x00, 0x00, 0x00, 0x00


//--------------------- .nv.info._Z12mandelKernelffffPiiiim --------------------------
	.section	.nv.info._Z12mandelKernelffffPiiiim,"",@"SHT_CUDA_INFO"
	.sectionflags	@""
	.align	4


	//----- nvinfo : EIATTR_CUDA_API_VERSION
	.align		4
        /*0000*/ 	.byte	0x04, 0x37
        /*0002*/ 	.short	(.L_7 - .L_6)
.L_6:
        /*0004*/ 	.word	0x00000082


	//----- nvinfo : EIATTR_KPARAM_INFO
	.align		4
.L_7:
        /*0008*/ 	.byte	0x04, 0x17
        /*000a*/ 	.short	(.L_9 - .L_8)
.L_8:
        /*000c*/ 	.word	0x00000000
        /*0010*/ 	.short	0x0008
        /*0012*/ 	.short	0x0028
        /*0014*/ 	.byte	0x00, 0xf0, 0x21, 0x00


	//----- nvinfo : EIATTR_KPARAM_INFO
	.align		4
.L_9:
        /*0018*/ 	.byte	0x04, 0x17
        /*001a*/ 	.short	(.L_11 - .L_10)
.L_10:
        /*001c*/ 	.word	0x00000000
        /*0020*/ 	.short	0x0007
        /*0022*/ 	.short	0x0020
        /*0024*/ 	.byte	0x00, 0xf0, 0x11, 0x00


	//----- nvinfo : EIATTR_KPARAM_INFO
	.align		4
.L_11:
        /*0028*/ 	.byte	0x04, 0x17
        /*002a*/ 	.short	(.L_13 - .L_12)
.L_12:
        /*002c*/ 	.word	0x00000000
        /*0030*/ 	.short	0x0006
        /*0032*/ 	.short	0x001c
        /*0034*/ 	.byte	0x00, 0xf0, 0x11, 0x00


	//----- nvinfo : EIATTR_KPARAM_INFO
	.align		4
.L_13:
        /*0038*/ 	.byte	0x04, 0x17
        /*003a*/ 	.short	(.L_15 - .L_14)
.L_14:
        /*003c*/ 	.word	0x00000000
        /*0040*/ 	.short	0x0005
        /*0042*/ 	.short	0x0018
        /*0044*/ 	.byte	0x00, 0xf0, 0x11, 0x00


	//----- nvinfo : EIATTR_KPARAM_INFO
	.align		4
.L_15:
        /*0048*/ 	.byte	0x04, 0x17
        /*004a*/ 	.short	(.L_17 - .L_16)
.L_16:
        /*004c*/ 	.word	0x00000000
        /*0050*/ 	.short	0x0004
        /*0052*/ 	.short	0x0010
        /*0054*/ 	.byte	0x00, 0xf5, 0x21, 0x00


	//----- nvinfo : EIATTR_KPARAM_INFO
	.align		4
.L_17:
        /*0058*/ 	.byte	0x04, 0x17
        /*005a*/ 	.short	(.L_19 - .L_18)
.L_18:
        /*005c*/ 	.word	0x00000000
        /*0060*/ 	.short	0x0003
        /*0062*/ 	.short	0x000c
        /*0064*/ 	.byte	0x00, 0xf0, 0x11, 0x00


	//----- nvinfo : EIATTR_KPARAM_INFO
	.align		4
.L_19:
        /*0068*/ 	.byte	0x04, 0x17
        /*006a*/ 	.short	(.L_21 - .L_20)
.L_20:
        /*006c*/ 	.word	0x00000000
        /*0070*/ 	.short	0x0002
        /*0072*/ 	.short	0x0008
        /*0074*/ 	.byte	0x00, 0xf0, 0x11, 0x00


	//----- nvinfo : EIATTR_KPARAM_INFO
	.align		4
.L_21:
        /*0078*/ 	.byte	0x04, 0x17
        /*007a*/ 	.short	(.L_23 - .L_22)
.L_22:
        /*007c*/ 	.word	0x00000000
        /*0080*/ 	.short	0x0001
        /*0082*/ 	.short	0x0004
        /*0084*/ 	.byte	0x00, 0xf0, 0x11, 0x00


	//----- nvinfo : EIATTR_KPARAM_INFO
	.align		4
.L_23:
        /*0088*/ 	.byte	0x04, 0x17
        /*008a*/ 	.short	(.L_25 - .L_24)
.L_24:
        /*008c*/ 	.word	0x00000000
        /*0090*/ 	.short	0x0000
        /*0092*/ 	.short	0x0000
        /*0094*/ 	.byte	0x00, 0xf0, 0x11, 0x00


	//----- nvinfo : EIATTR_SPARSE_MMA_MASK
	.align		4
.L_25:
        /*0098*/ 	.byte	0x03, 0x50
        /*009a*/ 	.short	0x0000


	//----- nvinfo : EIATTR_MAXREG_COUNT
	.align		4
        /*009c*/ 	.byte	0x03, 0x1b
        /*009e*/ 	.short	0x00ff


	//----- nvinfo : EIATTR_MERCURY_ISA_VERSION
	.align		4
        /*00a0*/ 	.byte	0x03, 0x5f
        /*00a2*/ 	.short	0x0101


	//----- nvinfo : EIATTR_VRC_CTA_INIT_COUNT
	.align		4
        /*00a4*/ 	.byte	0x02, 0x4a
	.zero		1
	.zero		1


	//----- nvinfo : EIATTR_EXIT_INSTR_OFFSETS
	.align		4
        /*00a8*/ 	.byte	0x04, 0x1c
        /*00aa*/ 	.short	(.L_27 - .L_26)


	//   ....[0]....
.L_26:
        /*00ac*/ 	.word	0x00000480


	//----- nvinfo : EIATTR_CRS_STACK_SIZE
	.align		4
.L_27:
        /*00b0*/ 	.byte	0x04, 0x1e
        /*00b2*/ 	.short	(.L_29 - .L_28)
.L_28:
        /*00b4*/ 	.word	0x00000000


	//----- nvinfo : EIATTR_CBANK_PARAM_SIZE
	.align		4
.L_29:
        /*00b8*/ 	.byte	0x03, 0x19
        /*00ba*/ 	.short	0x0030


	//----- nvinfo : EIATTR_PARAM_CBANK
	.align		4
        /*00bc*/ 	.byte	0x04, 0x0a
        /*00be*/ 	.short	(.L_31 - .L_30)
	.align		4
.L_30:
        /*00c0*/ 	.word	index@(.nv.constant0._Z12mandelKernelffffPiiiim)
        /*00c4*/ 	.short	0x0380
        /*00c6*/ 	.short	0x0030


	//----- nvinfo : EIATTR_SW_WAR
	.align		4
.L_31:
        /*00c8*/ 	.byte	0x04, 0x36
        /*00ca*/ 	.short	(.L_33 - .L_32)
.L_32:
        /*00cc*/ 	.word	0x00000008
.L_33:


//--------------------- .nv.callgraph             --------------------------
	.section	.nv.callgraph,"",@"SHT_CUDA_CALLGRAPH"
	.align	4
	.sectionentsize	8
	.align		4
        /*0000*/ 	.word	0x00000000
	.align		4
        /*0004*/ 	.word	0xffffffff
	.align		4
        /*0008*/ 	.word	0x00000000
	.align		4
        /*000c*/ 	.word	0xfffffffe
	.align		4
        /*0010*/ 	.word	0x00000000
	.align		4
        /*0014*/ 	.word	0xfffffffd
	.align		4
        /*0018*/ 	.word	0x00000000
	.align		4
        /*001c*/ 	.word	0xfffffffc


//--------------------- .text._Z12mandelKernelffffPiiiim --------------------------
	.section	.text._Z12mandelKernelffffPiiiim,"ax",@progbits
	.align	128
        .global         _Z12mandelKernelffffPiiiim
        .type           _Z12mandelKernelffffPiiiim,@function
        .size           _Z12mandelKernelffffPiiiim,(.L_x_4 - _Z12mandelKernelffffPiiiim)
        .other          _Z12mandelKernelffffPiiiim,@"STO_CUDA_ENTRY STV_DEFAULT"
_Z12mandelKernelffffPiiiim:
.text._Z12mandelKernelffffPiiiim:
[----:B------:R-:W-:Y:S08]  /*0000*/  LDC R1, c[0x0][0x37c] ;  /* 0x0000df00ff017b82 */ /* 0x000ff00000000800 */
[----:B------:R-:W0:Y:S01]  /*0010*/  LDC R9, c[0x0][0x398] ;  /* 0x0000e600ff097b82 */ /* 0x000e220000000800 */
[----:B------:R-:W1:Y:S01]  /*0020*/  S2R R0, SR_TID.X ;  /* 0x0000000000007919 */ /* 0x000e620000002100 */
[----:B------:R-:W2:Y:S06]  /*0030*/  LDCU UR6, c[0x0][0x39c] ;  /* 0x00007380ff0677ac */ /* 0x000eac0008000800 */
[----:B------:R-:W1:Y:S08]  /*0040*/  S2UR UR4, SR_CTAID.X ;  /* 0x00000000000479c3 */ /* 0x000e700000002500 */
[----:B------:R-:W1:Y:S01]  /*0050*/  LDC R5, c[0x0][0x3a0] ;  /* 0x0000e800ff057b82 */ /* 0x000e620000000800 */
[----:B--2---:R-:W-:Y:S01]  /*0060*/  UISETP.GE.AND UP0, UPT, UR6, 0x1, UPT ;  /* 0x000000010600788c */ /* 0x004fe2000bf06270 */
[----:B0-----:R-:W-:-:S04]  /*0070*/  IABS R7, R9 ;  /* 0x0000000900077213 */ /* 0x001fc80000000000 */
[----:B------:R-:W0:Y:S01]  /*0080*/  I2F.RP R4, R7 ;  /* 0x0000000700047306 */ /* 0x000e220000209400 */
[----:B-1----:R-:W-:Y:S01]  /*0090*/  IMAD R0, R5, UR4, R0 ;  /* 0x0000000405007c24 */ /* 0x002fe2000f8e0200 */
[----:B------:R-:W1:Y:S06]  /*00a0*/  LDCU.64 UR4, c[0x0][0x358] ;  /* 0x00006b00ff0477ac */ /* 0x000e6c0008000a00 */
[----:B0-----:R-:W0:Y:S02]  /*00b0*/  MUFU.RCP R4, R4 ;  /* 0x0000000400047308 */ /* 0x001e240000001000 */
[----:B0-----:R-:W-:-:S02]  /*00c0*/  IADD3 R2, PT, PT, R4, 0xffffffe, RZ ;  /* 0x0ffffffe04027810 */ /* 0x001fc40007ffe0ff */
[----:B------:R-:W-:-:S04]  /*00d0*/  IABS R4, R0 ;  /* 0x0000000000047213 */ /* 0x000fc80000000000 */
[----:B------:R0:W2:Y:S02]  /*00e0*/  F2I.FTZ.U32.TRUNC.NTZ R3, R2 ;  /* 0x0000000200037305 */ /* 0x0000a4000021f000 */
[----:B0-----:R-:W-:Y:S01]  /*00f0*/  IMAD.MOV.U32 R2, RZ, RZ, RZ ;  /* 0x000000ffff027224 */ /* 0x001fe200078e00ff */
[----:B--2---:R-:W-:-:S05]  /*0100*/  IADD3 R6, PT, PT, RZ, -R3, RZ ;  /* 0x80000003ff067210 */ /* 0x004fca0007ffe0ff */
[----:B------:R-:W-:-:S04]  /*0110*/  IMAD R5, R6, R7, RZ ;  /* 0x0000000706057224 */ /* 0x000fc800078e02ff */
[----:B------:R-:W-:-:S06]  /*0120*/  IMAD.HI.U32 R3, R3, R5, R2 ;  /* 0x0000000503037227 */ /* 0x000fcc00078e0002 */
[----:B------:R-:W-:-:S05]  /*0130*/  IMAD.HI.U32 R3, R3, R4, RZ ;  /* 0x0000000403037227 */ /* 0x000fca00078e00ff */
[----:B------:R-:W-:-:S05]  /*0140*/  IADD3 R5, PT, PT, -R3, RZ, RZ ;  /* 0x000000ff03057210 */ /* 0x000fca0007ffe1ff */
[C---:B------:R-:W-:Y:S02]  /*0150*/  IMAD R2, R7.reuse, R5, R4 ;  /* 0x0000000507027224 */ /* 0x040fe400078e0204 */
[----:B------:R-:W0:Y:S03]  /*0160*/  LDC.64 R4, c[0x0][0x388] ;  /* 0x0000e200ff047b82 */ /* 0x000e260000000a00 */
[----:B------:R-:W-:-:S13]  /*0170*/  ISETP.GT.U32.AND P2, PT, R7, R2, PT ;  /* 0x000000020700720c */ /* 0x000fda0003f44070 */
[-C--:B------:R-:W-:Y:S01]  /*0180*/  @!P2 IADD3 R2, PT, PT, R2, -R7.reuse, RZ ;  /* 0x800000070202a210 */ /* 0x080fe20007ffe0ff */
[----:B------:R-:W-:Y:S01]  /*0190*/  @!P2 VIADD R3, R3, 0x1 ;  /* 0x000000010303a836 */ /* 0x000fe20000000000 */
[----:B------:R-:W-:Y:S02]  /*01a0*/  ISETP.NE.AND P2, PT, R9, RZ, PT ;  /* 0x000000ff0900720c */ /* 0x000fe40003f45270 */
[----:B------:R-:W-:Y:S02]  /*01b0*/  ISETP.GE.U32.AND P0, PT, R2, R7, PT ;  /* 0x000000070200720c */ /* 0x000fe40003f06070 */
[----:B------:R-:W-:Y:S01]  /*01c0*/  LOP3.LUT R2, R0, R9, RZ, 0x3c, !PT ;  /* 0x0000000900027212 */ /* 0x000fe200078e3cff */
[----:B------:R-:W0:Y:S03]  /*01d0*/  LDC.64 R6, c[0x0][0x380] ;  /* 0x0000e000ff067b82 */ /* 0x000e260000000a00 */
[----:B------:R-:W-:-:S07]  /*01e0*/  ISETP.GE.AND P1, PT, R2, RZ, PT ;  /* 0x000000ff0200720c */ /* 0x000fce0003f26270 */
[----:B------:R-:W-:-:S04]  /*01f0*/  @P0 IADD3 R3, PT, PT, R3, 0x1, RZ ;  /* 0x0000000103030810 */ /* 0x000fc80007ffe0ff */
[----:B------:R-:W-:-:S05]  /*0200*/  MOV R11, R3 ;  /* 0x00000003000b7202 */ /* 0x000fca0000000f00 */
[----:B------:R-:W-:Y:S01]  /*0210*/  @!P1 IMAD.MOV R11, RZ, RZ, -R11 ;  /* 0x000000ffff0b9224 */ /* 0x000fe200078e0a0b */
[----:B------:R-:W-:-:S04]  /*0220*/  @!P2 LOP3.LUT R11, RZ, R9, RZ, 0x33, !PT ;  /* 0x00000009ff0ba212 */ /* 0x000fc800078e33ff */
[----:B------:R-:W-:-:S05]  /*0230*/  IADD3 R2, PT, PT, -R11, RZ, RZ ;  /* 0x000000ff0b027210 */ /* 0x000fca0007ffe1ff */
[----:B------:R-:W-:Y:S01]  /*0240*/  IMAD R9, R9, R2, R0 ;  /* 0x0000000209097224 */ /* 0x000fe200078e0200 */
[----:B------:R-:W-:-:S04]  /*0250*/  I2FP.F32.S32 R0, R11 ;  /* 0x0000000b00007245 */ /* 0x000fc80000201400 */
[----:B------:R-:W-:Y:S01]  /*0260*/  I2FP.F32.S32 R3, R9 ;  /* 0x0000000900037245 */ /* 0x000fe20000201400 */
[----:B0-----:R-:W-:Y:S01]  /*0270*/  FFMA R8, R0, R5, R7 ;  /* 0x0000000500087223 */ /* 0x001fe20000000007 */
[----:B------:R-:W-:-:S03]  /*0280*/  HFMA2 R5, -RZ, RZ, 0, 0 ;  /* 0x00000000ff057431 */ /* 0x000fc600000001ff */
[----:B------:R-:W-:Y:S01]  /*0290*/  FFMA R7, R3, R4, R6 ;  /* 0x0000000403077223 */ /* 0x000fe20000000006 */
[----:B-1----:R-:W-:Y:S06]  /*02a0*/  BRA.U !UP0, `(.L_x_0) ;  /* 0x0000000108507547 */ /* 0x002fec000b800000 */
[----:B------:R-:W-:Y:S01]  /*02b0*/  BSSY.RECONVERGENT B0, `(.L_x_0) ;  /* 0x0000013000007945 */ /* 0x000fe20003800200 */
[----:B------:R-:W-:Y:S01]  /*02c0*/  IMAD.MOV.U32 R5, RZ, RZ, RZ ;  /* 0x000000ffff057224 */ /* 0x000fe200078e00ff */
[----:B------:R-:W-:Y:S01]  /*02d0*/  MOV R0, R8 ;  /* 0x0000000800007202 */ /* 0x000fe20000000f00 */
[----:B------:R-:W0:Y:S01]  /*02e0*/  LDCU UR8, c[0x0][0x39c] ;  /* 0x00007380ff0877ac */ /* 0x000e220008000800 */
[----:B------:R-:W-:Y:S01]  /*02f0*/  MOV R2, R7 ;  /* 0x0000000700027202 */ /* 0x000fe20000000f00 */
[----:B------:R-:W1:Y:S06]  /*0300*/  LDCU UR9, c[0x0][0x39c] ;  /* 0x00007380ff0977ac */ /* 0x000e6c0008000800 */
.L_x_2:
[----:B------:R-:W-:Y:S01]  /*0310*/  FMUL R4, R2, R2 ;  /* 0x0000000202047220 */ /* 0x000fe20000400000 */
[----:B------:R-:W-:-:S04]  /*0320*/  FMUL R13, R0, R0 ;  /* 0x00000000000d7220 */ /* 0x000fc80000400000 */
[----:B------:R-:W-:-:S05]  /*0330*/  FADD R3, R4, R13 ;  /* 0x0000000d04037221 */ /* 0x000fca0000000000 */
[----:B------:R-:W-:-:S13]  /*0340*/  FSETP.GT.AND P0, PT, R3, 4, PT ;  /* 0x408000000300780b */ /* 0x000fda0003f04000 */
[----:B------:R-:W-:Y:S05]  /*0350*/  @P0 BRA `(.L_x_1) ;  /* 0x0000000000200947 */ /* 0x000fea0003800000 */
[----:B------:R-:W-:Y:S02]  /*0360*/  VIADD R5, R5, 0x1 ;  /* 0x0000000105057836 */ /* 0x000fe40000000000 */
[----:B------:R-:W-:Y:S01]  /*0370*/  FADD R3, R2, R2 ;  /* 0x0000000202037221 */ /* 0x000fe20000000000 */
[----:B------:R-:W-:Y:S02]  /*0380*/  FADD R2, R4, -R13 ;  /* 0x8000000d04027221 */ /* 0x000fe40000000000 */
[----:B-1----:R-:W-:Y:S01]  /*0390*/  ISETP.NE.AND P0, PT, R5, UR9, PT ;  /* 0x0000000905007c0c */ /* 0x002fe2000bf05270 */
[----:B------:R-:W-:Y:S01]  /*03a0*/  FFMA R0, R3, R0, R8 ;  /* 0x0000000003007223 */ /* 0x000fe20000000008 */
[----:B------:R-:W-:-:S11]  /*03b0*/  FADD R2, R7, R2 ;  /* 0x0000000207027221 */ /* 0x000fd60000000000 */
[----:B------:R-:W-:Y:S05]  /*03c0*/  @P0 BRA `(.L_x_2) ;  /* 0xfffffffc00d00947 */ /* 0x000fea000383ffff */
[----:B0-----:R-:W-:-:S07]  /*03d0*/  MOV R5, UR8 ;  /* 0x0000000800057c02 */ /* 0x001fce0008000f00 */
.L_x_1:
[----:B01----:R-:W-:Y:S05]  /*03e0*/  BSYNC.RECONVERGENT B0 ;  /* 0x0000000000007941 */ /* 0x003fea0003800200 */
.L_x_0:
[----:B------:R-:W0:Y:S01]  /*03f0*/  LDC.64 R2, c[0x0][0x390] ;  /* 0x0000e400ff027b82 */ /* 0x000e220000000a00 */
[----:B------:R-:W1:Y:S01]  /*0400*/  LDCU.64 UR6, c[0x0][0x3a8] ;  /* 0x00007500ff0677ac */ /* 0x000e620008000a00 */
[----:B------:R-:W-:-:S05]  /*0410*/  SHF.R.S32.HI R0, RZ, 0x1f, R11 ;  /* 0x0000001fff007819 */ /* 0x000fca000001140b */
[----:B-1----:R-:W-:-:S04]  /*0420*/  IMAD R0, R0, UR6, RZ ;  /* 0x0000000600007c24 */ /* 0x002fc8000f8e02ff */
[C---:B------:R-:W-:Y:S02]  /*0430*/  IMAD R7, R11.reuse, UR7, R0 ;  /* 0x000000070b077c24 */ /* 0x040fe4000f8e0200 */
[----:B0-----:R-:W-:-:S05]  /*0440*/  IMAD.WIDE.U32 R2, R11, UR6, R2 ;  /* 0x000000060b027c25 */ /* 0x001fca000f8e0002 */
[----:B------:R-:W-:-:S03]  /*0450*/  IADD3 R3, PT, PT, R3, R7, RZ ;  /* 0x0000000703037210 */ /* 0x000fc60007ffe0ff */
[----:B------:R-:W-:-:S05]  /*0460*/  IMAD.WIDE R2, R9, 0x4, R2 ;  /* 0x0000000409027825 */ /* 0x000fca00078e0202 */
[----:B------:R-:W-:Y:S01]  /*0470*/  STG.E desc[UR4][R2.64], R5 ;  /* 0x0000000502007986 */ /* 0x000fe2000c101904 */
[----:B------:R-:W-:Y:S05]  /*0480*/  EXIT ;  /* 0x000000000000794d */ /* 0x000fea0003800000 */
.L_x_3:
[----:B------:R-:W-:-:S00]  /*0490*/  BRA `(.L_x_3) ;  /* 0xfffffffc00fc7947 */ /* 0x000fc0000383ffff */
[----:B------:R-:W-:-:S00]  /*04a0*/  NOP ;  /* 0x0000000000007918 */ /* 0x000fc00000000000 */
        /* <DEDUP_REMOVED lines=13> */
.L_x_4:


//--------------------- .nv.shared.reserved.0     --------------------------
	.section	.nv.shared.reserved.0,"aw",@nobits
	.weak		__nv_reservedSMEM_offset_0_alias
	.size		__nv_reservedSMEM_offset_0_alias, 0, 64
	.other		__nv_reservedSMEM_offset_0_alias,@"STO_CUDA_RESERVED_SHARED STV_DEFAULT"
__nv_reservedSMEM_offset_0_alias:
	.zero		0
	.zero		64


//--------------------- .nv.constant0._Z12mandelKernelffffPiiiim --------------------------
	.section	.nv.constant0._Z12mandelKernelffffPiiiim,"a",@progbits
	.sectionflags	@""
	.align	4
.nv.constant0._Z12mandelKernelffffPiiiim:
	.zero		944


//--------------------- SYMBOLS --------------------------

	.type		.nv.reservedSmem.offset0,@object
	.size		.nv.reservedSmem.offset0,0x4
